//
// Generated by NVIDIA NVVM Compiler
//
// Compiler Build ID: CL-36424714
// Cuda compilation tools, release 13.0, V13.0.88
// Based on NVVM 20.0.0
//

.version 9.0
.target sm_100
.address_size 64

	// .globl	_Z13dotProductGPUPfS_S_iS_
.extern .shared .align 16 .b8 storage[];

.visible .entry _Z13dotProductGPUPfS_S_iS_(
	.param .u64 .ptr .align 1 _Z13dotProductGPUPfS_S_iS__param_0,
	.param .u64 .ptr .align 1 _Z13dotProductGPUPfS_S_iS__param_1,
	.param .u64 .ptr .align 1 _Z13dotProductGPUPfS_S_iS__param_2,
	.param .u32 _Z13dotProductGPUPfS_S_iS__param_3,
	.param .u64 .ptr .align 1 _Z13dotProductGPUPfS_S_iS__param_4
)
{
	.reg .pred 	%p<6>;
	.reg .b32 	%r<15>;
	.reg .b32 	%f<9>;
	.reg .b64 	%rd<14>;

	ld.param.u64 	%rd1, [_Z13dotProductGPUPfS_S_iS__param_0];
	ld.param.u64 	%rd2, [_Z13dotProductGPUPfS_S_iS__param_1];
	ld.param.u64 	%rd3, [_Z13dotProductGPUPfS_S_iS__param_2];
	ld.param.u32 	%r8, [_Z13dotProductGPUPfS_S_iS__param_3];
	ld.param.u64 	%rd4, [_Z13dotProductGPUPfS_S_iS__param_4];
	mov.u32 	%r1, %tid.x;
	mov.u32 	%r14, %ntid.x;
	mov.u32 	%r3, %ctaid.x;
	mad.lo.s32 	%r4, %r3, %r14, %r1;
	setp.ge.s32 	%p1, %r4, %r8;
	shl.b32 	%r9, %r1, 2;
	mov.u32 	%r10, storage;
	add.s32 	%r5, %r10, %r9;
	@%p1 bra 	$L__BB0_2;
	cvta.to.global.u64 	%rd5, %rd1;
	cvta.to.global.u64 	%rd6, %rd2;
	mul.wide.s32 	%rd7, %r4, 4;
	add.s64 	%rd8, %rd5, %rd7;
	ld.global.f32 	%f1, [%rd8];
	add.s64 	%rd9, %rd6, %rd7;
	ld.global.f32 	%f2, [%rd9];
	mul.f32 	%f3, %f1, %f2;
	st.shared.f32 	[%r5], %f3;
	bra.uni 	$L__BB0_3;
$L__BB0_2:
	mov.b32 	%r11, 0;
	st.shared.u32 	[%r5], %r11;
$L__BB0_3:
	bar.sync 	0;
	setp.lt.u32 	%p2, %r14, 2;
	@%p2 bra 	$L__BB0_7;
$L__BB0_4:
	shr.u32 	%r7, %r14, 1;
	setp.ge.u32 	%p3, %r1, %r7;
	@%p3 bra 	$L__BB0_6;
	shl.b32 	%r12, %r7, 2;
	add.s32 	%r13, %r5, %r12;
	ld.shared.f32 	%f4, [%r13];
	ld.shared.f32 	%f5, [%r5];
	add.f32 	%f6, %f4, %f5;
	st.shared.f32 	[%r5], %f6;
$L__BB0_6:
	bar.sync 	0;
	setp.gt.u32 	%p4, %r14, 3;
	mov.u32 	%r14, %r7;
	@%p4 bra 	$L__BB0_4;
$L__BB0_7:
	setp.ne.s32 	%p5, %r1, 0;
	@%p5 bra 	$L__BB0_9;
	ld.shared.f32 	%f7, [storage];
	cvta.to.global.u64 	%rd10, %rd3;
	mul.wide.u32 	%rd11, %r3, 4;
	add.s64 	%rd12, %rd10, %rd11;
	st.global.f32 	[%rd12], %f7;
	cvta.to.global.u64 	%rd13, %rd4;
	atom.global.add.f32 	%f8, [%rd13], %f7;
$L__BB0_9:
	ret;

}


// ===== COMPILED SASS (sm_100) =====

	.target	sm_100

	.elftype	@"ET_EXEC"


//--------------------- .note.nv.tkinfo           --------------------------
	.section	.note.nv.tkinfo,"",@"SHT_NOTE"
	.sectionflags	@"SHF_NOTE_NV_TKINFO"
	.tkinfo
        /*0018*/ 	.word	0x00000002
        /*0030*/ 	.string	""
        /*0030*/ 	.string	"ptxas"
        /*0030*/ 	.string	"Cuda compilation tools, release 13.0, V13.0.88"
        /*0030*/ 	.string	"Build cuda_13.0.r13.0/compiler.36424714_0"
        /*0030*/ 	.string	"-arch sm_100 -m 64 "



//--------------------- .note.nv.cuinfo           --------------------------
	.section	.note.nv.cuinfo,"",@"SHT_NOTE"
	.sectionflags	@"SHF_NOTE_NV_CUINFO"
        /*0018*/ 	.short	0x0002
        /*001a*/ 	.short	0x0064
        /*001c*/ 	.short	0x0082
	.zero		2


//--------------------- .nv.info                  --------------------------
	.section	.nv.info,"",@"SHT_CUDA_INFO"
	.align	4


	//----- nvinfo : EIATTR_REGCOUNT
	.align		4
        /*0000*/ 	.byte	0x04, 0x2f
        /*0002*/ 	.short	(.L_1 - .L_0)
	.align		4
.L_0:
        /*0004*/ 	.word	index@(_Z13dotProductGPUPfS_S_iS_)
        /*0008*/ 	.word	0x0000000c


	//----- nvinfo : EIATTR_FRAME_SIZE
	.align		4
.L_1:
        /*000c*/ 	.byte	0x04, 0x11
        /*000e*/ 	.short	(.L_3 - .L_2)
	.align		4
.L_2:
        /*0010*/ 	.word	index@(_Z13dotProductGPUPfS_S_iS_)
        /*0014*/ 	.word	0x00000000


	//----- nvinfo : EIATTR_MIN_STACK_SIZE
	.align		4
.L_3:
        /*0018*/ 	.byte	0x04, 0x12
        /*001a*/ 	.short	(.L_5 - .L_4)
	.align		4
.L_4:
        /*001c*/ 	.word	index@(_Z13dotProductGPUPfS_S_iS_)
        /*0020*/ 	.word	0x00000000
.L_5:


//--------------------- .nv.compat                --------------------------
	.section	.nv.compat,"",@"SHT_CUDA_COMPAT_INFO"
	.align	4
        /*0000*/ 	.byte	0x02, 0x09, 0x00, 0x00, 0x02, 0x02, 0x01, 0x00, 0x02, 0x05, 0x05, 0x00, 0x03, 0x07, 0x01, 0x01
        /*0010*/ 	.byte	0x02, 0x03, 0x00, 0x00, 0x02, 0x06, 0x01, 0x00, 0x04, 0x0b, 0x08, 0x00, 0x09, 0x00, 0x00, 0x00
        /*0020*/ 	.byte	0x00, 0x00, 0x00, 0x00


//--------------------- .nv.info._Z13dotProductGPUPfS_S_iS_ --------------------------
	.section	.nv.info._Z13dotProductGPUPfS_S_iS_,"",@"SHT_CUDA_INFO"
	.sectionflags	@""
	.align	4


	//----- nvinfo : EIATTR_CUDA_API_VERSION
	.align		4
        /*0000*/ 	.byte	0x04, 0x37
        /*0002*/ 	.short	(.L_7 - .L_6)
.L_6:
        /*0004*/ 	.word	0x00000082


	//----- nvinfo : EIATTR_KPARAM_INFO
	.align		4
.L_7:
        /*0008*/ 	.byte	0x04, 0x17
        /*000a*/ 	.short	(.L_9 - .L_8)
.L_8:
        /*000c*/ 	.word	0x00000000
        /*0010*/ 	.short	0x0004
        /*0012*/ 	.short	0x0020
        /*0014*/ 	.byte	0x00, 0xf5, 0x21, 0x00


	//----- nvinfo : EIATTR_KPARAM_INFO
	.align		4
.L_9:
        /*0018*/ 	.byte	0x04, 0x17
        /*001a*/ 	.short	(.L_11 - .L_10)
.L_10:
        /*001c*/ 	.word	0x00000000
        /*0020*/ 	.short	0x0003
        /*0022*/ 	.short	0x0018
        /*0024*/ 	.byte	0x00, 0xf0, 0x11, 0x00


	//----- nvinfo : EIATTR_KPARAM_INFO
	.align		4
.L_11:
        /*0028*/ 	.byte	0x04, 0x17
        /*002a*/ 	.short	(.L_13 - .L_12)
.L_12:
        /*002c*/ 	.word	0x00000000
        /*0030*/ 	.short	0x0002
        /*0032*/ 	.short	0x0010
        /*0034*/ 	.byte	0x00, 0xf5, 0x21, 0x00


	//----- nvinfo : EIATTR_KPARAM_INFO
	.align		4
.L_13:
        /*0038*/ 	.byte	0x04, 0x17
        /*003a*/ 	.short	(.L_15 - .L_14)
.L_14:
        /*003c*/ 	.word	0x00000000
        /*0040*/ 	.short	0x0001
        /*0042*/ 	.short	0x0008
        /*0044*/ 	.byte	0x00, 0xf5, 0x21, 0x00


	//----- nvinfo : EIATTR_KPARAM_INFO
	.align		4
.L_15:
        /*0048*/ 	.byte	0x04, 0x17
        /*004a*/ 	.short	(.L_17 - .L_16)
.L_16:
        /*004c*/ 	.word	0x00000000
        /*0050*/ 	.short	0x0000
        /*0052*/ 	.short	0x0000
        /*0054*/ 	.byte	0x00, 0xf5, 0x21, 0x00


	//----- nvinfo : EIATTR_SPARSE_MMA_MASK
	.align		4
.L_17:
        /*0058*/ 	.byte	0x03, 0x50
        /*005a*/ 	.short	0x0000


	//----- nvinfo : EIATTR_MAXREG_COUNT
	.align		4
        /*005c*/ 	.byte	0x03, 0x1b
        /*005e*/ 	.short	0x00ff


	//----- nvinfo : EIATTR_NUM_BARRIERS
	.align		4
        /*0060*/ 	.byte	0x02, 0x4c
        /*0062*/ 	.byte	0x01
	.zero		1


	//----- nvinfo : EIATTR_MERCURY_ISA_VERSION
	.align		4
        /*0064*/ 	.byte	0x03, 0x5f
        /*0066*/ 	.short	0x0101


	//----- nvinfo : EIATTR_VRC_CTA_INIT_COUNT
	.align		4
        /*0068*/ 	.byte	0x02, 0x4a
	.zero		1
	.zero		1


	//----- nvinfo : EIATTR_EXIT_INSTR_OFFSETS
	.align		4
        /*006c*/ 	.byte	0x04, 0x1c
        /*006e*/ 	.short	(.L_19 - .L_18)


	//   ....[0]....
.L_18:
        /*0070*/ 	.word	0x00000250


	//   ....[1]....
        /*0074*/ 	.word	0x000002f0


	//----- nvinfo : EIATTR_CBANK_PARAM_SIZE
	.align		4
.L_19:
        /*0078*/ 	.byte	0x03, 0x19
        /*007a*/ 	.short	0x0028


	//----- nvinfo : EIATTR_PARAM_CBANK
	.align		4
        /*007c*/ 	.byte	0x04, 0x0a
        /*007e*/ 	.short	(.L_21 - .L_20)
	.align		4
.L_20:
        /*0080*/ 	.word	index@(.nv.constant0._Z13dotProductGPUPfS_S_iS_)
        /*0084*/ 	.short	0x0380
        /*0086*/ 	.short	0x0028


	//----- nvinfo : EIATTR_SW_WAR
	.align		4
.L_21:
        /*0088*/ 	.byte	0x04, 0x36
        /*008a*/ 	.short	(.L_23 - .L_22)
.L_22:
        /*008c*/ 	.word	0x00000008
.L_23:


//--------------------- .nv.callgraph             --------------------------
	.section	.nv.callgraph,"",@"SHT_CUDA_CALLGRAPH"
	.align	4
	.sectionentsize	8
	.align		4
        /*0000*/ 	.word	0x00000000
	.align		4
        /*0004*/ 	.word	0xffffffff
	.align		4
        /*0008*/ 	.word	0x00000000
	.align		4
        /*000c*/ 	.word	0xfffffffe
	.align		4
        /*0010*/ 	.word	0x00000000
	.align		4
        /*0014*/ 	.word	0xfffffffd
	.align		4
        /*0018*/ 	.word	0x00000000
	.align		4
        /*001c*/ 	.word	0xfffffffc


//--------------------- .text._Z13dotProductGPUPfS_S_iS_ --------------------------
	.section	.text._Z13dotProductGPUPfS_S_iS_,"ax",@progbits
	.align	128
        .global         _Z13dotProductGPUPfS_S_iS_
        .type           _Z13dotProductGPUPfS_S_iS_,@function
        .size           _Z13dotProductGPUPfS_S_iS_,(.L_x_3 - _Z13dotProductGPUPfS_S_iS_)
        .other          _Z13dotProductGPUPfS_S_iS_,@"STO_CUDA_ENTRY STV_DEFAULT"
_Z13dotProductGPUPfS_S_iS_:
.text._Z13dotProductGPUPfS_S_iS_:
[----:B------:R-:W-:Y:S01]  /*0000*/  LDC R1, c[0x0][0x37c] ;  /* 0x0000df00ff017b82 */ /* 0x000fe20000000800 */
[----:B------:R-:W0:Y:S01]  /*0010*/  S2R R8, SR_TID.X ;  /* 0x0000000000087919 */ /* 0x000e220000002100 */
[----:B------:R-:W0:Y:S06]  /*0020*/  LDCU UR8, c[0x0][0x360] ;  /* 0x00006c00ff0877ac */ /* 0x000e2c0008000800 */
[----:B------:R-:W1:Y:S01]  /*0030*/  LDC.64 R2, c[0x0][0x380] ;  /* 0x0000e000ff027b82 */ /* 0x000e620000000a00 */
[----:B------:R-:W0:Y:S01]  /*0040*/  S2R R9, SR_CTAID.X ;  /* 0x0000000000097919 */ /* 0x000e220000002500 */
[----:B------:R-:W2:Y:S01]  /*0050*/  LDCU UR4, c[0x0][0x398] ;  /* 0x00007300ff0477ac */ /* 0x000ea20008000800 */
[----:B------:R-:W3:Y:S05]  /*0060*/  LDCU.64 UR6, c[0x0][0x358] ;  /* 0x00006b00ff0677ac */ /* 0x000eea0008000a00 */
[----:B------:R-:W4:Y:S01]  /*0070*/  LDC.64 R4, c[0x0][0x388] ;  /* 0x0000e200ff047b82 */ /* 0x000f220000000a00 */
[----:B0-----:R-:W-:-:S05]  /*0080*/  IMAD R7, R9, UR8, R8 ;  /* 0x0000000809077c24 */ /* 0x001fca000f8e0208 */
[----:B--2---:R-:W-:-:S13]  /*0090*/  ISETP.GE.AND P1, PT, R7, UR4, PT ;  /* 0x0000000407007c0c */ /* 0x004fda000bf26270 */
[----:B-1----:R-:W-:-:S04]  /*00a0*/  @!P1 IMAD.WIDE R2, R7, 0x4, R2 ;  /* 0x0000000407029825 */ /* 0x002fc800078e0202 */
[----:B----4-:R-:W-:Y:S02]  /*00b0*/  @!P1 IMAD.WIDE R4, R7, 0x4, R4 ;  /* 0x0000000407049825 */ /* 0x010fe400078e0204 */
[----:B---3--:R-:W2:Y:S04]  /*00c0*/  @!P1 LDG.E R2, desc[UR6][R2.64] ;  /* 0x0000000602029981 */ /* 0x008ea8000c1e1900 */
[----:B------:R-:W2:Y:S01]  /*00d0*/  @!P1 LDG.E R5, desc[UR6][R4.64] ;  /* 0x0000000604059981 */ /* 0x000ea2000c1e1900 */
[----:B------:R-:W0:Y:S01]  /*00e0*/  S2UR UR5, SR_CgaCtaId ;  /* 0x00000000000579c3 */ /* 0x000e220000008800 */
[----:B------:R-:W-:Y:S01]  /*00f0*/  IMAD.U32 R6, RZ, RZ, UR8 ;  /* 0x00000008ff067e24 */ /* 0x000fe2000f8e00ff */
[----:B------:R-:W-:Y:S01]  /*0100*/  UMOV UR4, 0x400 ;  /* 0x0000040000047882 */ /* 0x000fe20000000000 */
[----:B------:R-:W-:-:S03]  /*0110*/  ISETP.NE.AND P0, PT, R8, RZ, PT ;  /* 0x000000ff0800720c */ /* 0x000fc60003f05270 */
[----:B------:R-:W-:Y:S01]  /*0120*/  ISETP.GE.U32.AND P2, PT, R6, 0x2, PT ;  /* 0x000000020600780c */ /* 0x000fe20003f46070 */
[----:B0-----:R-:W-:-:S06]  /*0130*/  ULEA UR4, UR5, UR4, 0x18 ;  /* 0x0000000405047291 */ /* 0x001fcc000f8ec0ff */
[----:B------:R-:W-:Y:S01]  /*0140*/  LEA R0, R8, UR4, 0x2 ;  /* 0x0000000408007c11 */ /* 0x000fe2000f8e10ff */
[----:B--2---:R-:W-:-:S05]  /*0150*/  @!P1 FMUL R7, R2, R5 ;  /* 0x0000000502079220 */ /* 0x004fca0000400000 */
[----:B------:R0:W-:Y:S04]  /*0160*/  @!P1 STS [R0], R7 ;  /* 0x0000000700009388 */ /* 0x0001e80000000800 */
[----:B------:R0:W-:Y:S01]  /*0170*/  @P1 STS [R0], RZ ;  /* 0x000000ff00001388 */ /* 0x0001e20000000800 */
[----:B------:R-:W-:Y:S06]  /*0180*/  BAR.SYNC.DEFER_BLOCKING 0x0 ;  /* 0x0000000000007b1d */ /* 0x000fec0000010000 */
[----:B------:R-:W-:Y:S05]  /*0190*/  @!P2 BRA `(.L_x_0) ;  /* 0x00000000002ca947 */ /* 0x000fea0003800000 */
.L_x_1:
[----:B------:R-:W-:-:S04]  /*01a0*/  SHF.R.U32.HI R5, RZ, 0x1, R6 ;  /* 0x00000001ff057819 */ /* 0x000fc80000011606 */
[----:B------:R-:W-:-:S13]  /*01b0*/  ISETP.GE.U32.AND P1, PT, R8, R5, PT ;  /* 0x000000050800720c */ /* 0x000fda0003f26070 */
[----:B------:R-:W-:Y:S01]  /*01c0*/  @!P1 LEA R2, R5, R0, 0x2 ;  /* 0x0000000005029211 */ /* 0x000fe200078e10ff */
[----:B------:R-:W-:Y:S05]  /*01d0*/  @!P1 LDS R3, [R0] ;  /* 0x0000000000039984 */ /* 0x000fea0000000800 */
[----:B------:R-:W1:Y:S02]  /*01e0*/  @!P1 LDS R2, [R2] ;  /* 0x0000000002029984 */ /* 0x000e640000000800 */
[----:B-1----:R-:W-:-:S05]  /*01f0*/  @!P1 FADD R3, R2, R3 ;  /* 0x0000000302039221 */ /* 0x002fca0000000000 */
[----:B------:R1:W-:Y:S01]  /*0200*/  @!P1 STS [R0], R3 ;  /* 0x0000000300009388 */ /* 0x0003e20000000800 */
[----:B------:R-:W-:Y:S01]  /*0210*/  BAR.SYNC.DEFER_BLOCKING 0x0 ;  /* 0x0000000000007b1d */ /* 0x000fe20000010000 */
[----:B------:R-:W-:Y:S01]  /*0220*/  ISETP.GT.U32.AND P1, PT, R6, 0x3, PT ;  /* 0x000000030600780c */ /* 0x000fe20003f24070 */
[----:B------:R-:W-:-:S12]  /*0230*/  IMAD.MOV.U32 R6, RZ, RZ, R5 ;  /* 0x000000ffff067224 */ /* 0x000fd800078e0005 */
[----:B-1----:R-:W-:Y:S05]  /*0240*/  @P1 BRA `(.L_x_1) ;  /* 0xfffffffc00d41947 */ /* 0x002fea000383ffff */
.L_x_0:
[----:B------:R-:W-:Y:S05]  /*0250*/  @P0 EXIT ;  /* 0x000000000000094d */ /* 0x000fea0003800000 */
[----:B------:R-:W1:Y:S01]  /*0260*/  S2UR UR5, SR_CgaCtaId ;  /* 0x00000000000579c3 */ /* 0x000e620000008800 */
[----:B------:R-:W-:-:S07]  /*0270*/  UMOV UR4, 0x400 ;  /* 0x0000040000047882 */ /* 0x000fce0000000000 */
[----:B------:R-:W2:Y:S08]  /*0280*/  LDC.64 R2, c[0x0][0x390] ;  /* 0x0000e400ff027b82 */ /* 0x000eb00000000a00 */
[----:B------:R-:W3:Y:S01]  /*0290*/  LDC.64 R4, c[0x0][0x3a0] ;  /* 0x0000e800ff047b82 */ /* 0x000ee20000000a00 */
[----:B-1----:R-:W-:Y:S01]  /*02a0*/  ULEA UR4, UR5, UR4, 0x18 ;  /* 0x0000000405047291 */ /* 0x002fe2000f8ec0ff */
[----:B--2---:R-:W-:-:S08]  /*02b0*/  IMAD.WIDE.U32 R2, R9, 0x4, R2 ;  /* 0x0000000409027825 */ /* 0x004fd000078e0002 */
[----:B0-----:R-:W0:Y:S04]  /*02c0*/  LDS R7, [UR4] ;  /* 0x00000004ff077984 */ /* 0x001e280008000800 */
[----:B0-----:R-:W-:Y:S04]  /*02d0*/  STG.E desc[UR6][R2.64], R7 ;  /* 0x0000000702007986 */ /* 0x001fe8000c101906 */
[----:B---3--:R-:W-:Y:S01]  /*02e0*/  REDG.E.ADD.F32.FTZ.RN.STRONG.GPU desc[UR6][R4.64], R7 ;  /* 0x00000007040079a6 */ /* 0x008fe2000c12f306 */
[----:B------:R-:W-:Y:S05]  /*02f0*/  EXIT ;  /* 0x000000000000794d */ /* 0x000fea0003800000 */
.L_x_2:
[----:B------:R-:W-:-:S00]  /*0300*/  BRA `(.L_x_2) ;  /* 0xfffffffc00fc7947 */ /* 0x000fc0000383ffff */
[----:B------:R-:W-:-:S00]  /*0310*/  NOP ;  /* 0x0000000000007918 */ /* 0x000fc00000000000 */
        /* <DEDUP_REMOVED lines=14> */
.L_x_3:


//--------------------- .nv.shared._Z13dotProductGPUPfS_S_iS_ --------------------------
	.section	.nv.shared._Z13dotProductGPUPfS_S_iS_,"aw",@nobits
	.sectionflags	@""
	.align	16
	.zero		1024


//--------------------- .nv.shared.reserved.0     --------------------------
	.section	.nv.shared.reserved.0,"aw",@nobits
	.weak		__nv_reservedSMEM_offset_0_alias
	.size		__nv_reservedSMEM_offset_0_alias, 0, 64
	.other		__nv_reservedSMEM_offset_0_alias,@"STO_CUDA_RESERVED_SHARED STV_DEFAULT"
__nv_reservedSMEM_offset_0_alias:
	.zero		0
	.zero		64


//--------------------- .nv.constant0._Z13dotProductGPUPfS_S_iS_ --------------------------
	.section	.nv.constant0._Z13dotProductGPUPfS_S_iS_,"a",@progbits
	.sectionflags	@""
	.align	4
.nv.constant0._Z13dotProductGPUPfS_S_iS_:
	.zero		936


//--------------------- SYMBOLS --------------------------

	.type		.nv.reservedSmem.offset0,@object
	.size		.nv.reservedSmem.offset0,0x4
	.type		.nv.reservedSmem.cap,@object
	.size		.nv.reservedSmem.cap,0x4
